//
// Generated by NVIDIA NVVM Compiler
//
// Compiler Build ID: CL-36424714
// Cuda compilation tools, release 13.0, V13.0.88
// Based on NVVM 20.0.0
//

.version 9.0
.target sm_100
.address_size 64

	// .globl	_Z20float_to_half_kernelPKfP6__halfm

.visible .entry _Z20float_to_half_kernelPKfP6__halfm(
	.param .u64 .ptr .align 1 _Z20float_to_half_kernelPKfP6__halfm_param_0,
	.param .u64 .ptr .align 1 _Z20float_to_half_kernelPKfP6__halfm_param_1,
	.param .u64 _Z20float_to_half_kernelPKfP6__halfm_param_2
)
{
	.reg .pred 	%p<2>;
	.reg .b16 	%rs<2>;
	.reg .b32 	%r<5>;
	.reg .b32 	%f<2>;
	.reg .b64 	%rd<11>;

	ld.param.u64 	%rd2, [_Z20float_to_half_kernelPKfP6__halfm_param_0];
	ld.param.u64 	%rd3, [_Z20float_to_half_kernelPKfP6__halfm_param_1];
	ld.param.u64 	%rd4, [_Z20float_to_half_kernelPKfP6__halfm_param_2];
	mov.u32 	%r1, %ctaid.x;
	mov.u32 	%r2, %ntid.x;
	mov.u32 	%r3, %tid.x;
	mad.lo.s32 	%r4, %r1, %r2, %r3;
	cvt.u64.u32 	%rd1, %r4;
	setp.le.u64 	%p1, %rd4, %rd1;
	@%p1 bra 	$L__BB0_2;
	cvta.to.global.u64 	%rd5, %rd2;
	cvta.to.global.u64 	%rd6, %rd3;
	shl.b64 	%rd7, %rd1, 2;
	add.s64 	%rd8, %rd5, %rd7;
	ld.global.f32 	%f1, [%rd8];
	// begin inline asm
	{  cvt.rn.f16.f32 %rs1, %f1;}

	// end inline asm
	shl.b64 	%rd9, %rd1, 1;
	add.s64 	%rd10, %rd6, %rd9;
	st.global.u16 	[%rd10], %rs1;
$L__BB0_2:
	ret;

}


// ===== COMPILED SASS (sm_100) =====

	.target	sm_100

	.elftype	@"ET_EXEC"


//--------------------- .note.nv.tkinfo           --------------------------
	.section	.note.nv.tkinfo,"",@"SHT_NOTE"
	.sectionflags	@"SHF_NOTE_NV_TKINFO"
	.tkinfo
        /*0018*/ 	.word	0x00000002
        /*0030*/ 	.string	""
        /*0030*/ 	.string	"ptxas"
        /*0030*/ 	.string	"Cuda compilation tools, release 13.0, V13.0.88"
        /*0030*/ 	.string	"Build cuda_13.0.r13.0/compiler.36424714_0"
        /*0030*/ 	.string	"-arch sm_100 -m 64 "



//--------------------- .note.nv.cuinfo           --------------------------
	.section	.note.nv.cuinfo,"",@"SHT_NOTE"
	.sectionflags	@"SHF_NOTE_NV_CUINFO"
        /*0018*/ 	.short	0x0002
        /*001a*/ 	.short	0x0064
        /*001c*/ 	.short	0x0082
	.zero		2


//--------------------- .nv.info                  --------------------------
	.section	.nv.info,"",@"SHT_CUDA_INFO"
	.align	4


	//----- nvinfo : EIATTR_REGCOUNT
	.align		4
        /*0000*/ 	.byte	0x04, 0x2f
        /*0002*/ 	.short	(.L_1 - .L_0)
	.align		4
.L_0:
        /*0004*/ 	.word	index@(_Z20float_to_half_kernelPKfP6__halfm)
        /*0008*/ 	.word	0x00000008


	//----- nvinfo : EIATTR_FRAME_SIZE
	.align		4
.L_1:
        /*000c*/ 	.byte	0x04, 0x11
        /*000e*/ 	.short	(.L_3 - .L_2)
	.align		4
.L_2:
        /*0010*/ 	.word	index@(_Z20float_to_half_kernelPKfP6__halfm)
        /*0014*/ 	.word	0x00000000


	//----- nvinfo : EIATTR_MIN_STACK_SIZE
	.align		4
.L_3:
        /*0018*/ 	.byte	0x04, 0x12
        /*001a*/ 	.short	(.L_5 - .L_4)
	.align		4
.L_4:
        /*001c*/ 	.word	index@(_Z20float_to_half_kernelPKfP6__halfm)
        /*0020*/ 	.word	0x00000000
.L_5:


//--------------------- .nv.compat                --------------------------
	.section	.nv.compat,"",@"SHT_CUDA_COMPAT_INFO"
	.align	4
        /*0000*/ 	.byte	0x02, 0x09, 0x00, 0x00, 0x02, 0x02, 0x01, 0x00, 0x02, 0x05, 0x05, 0x00, 0x03, 0x07, 0x01, 0x01
        /*0010*/ 	.byte	0x02, 0x03, 0x00, 0x00, 0x02, 0x06, 0x01, 0x00, 0x04, 0x0b, 0x08, 0x00, 0x09, 0x00, 0x00, 0x00
        /*0020*/ 	.byte	0x00, 0x00, 0x00, 0x00


//--------------------- .nv.info._Z20float_to_half_kernelPKfP6__halfm --------------------------
	.section	.nv.info._Z20float_to_half_kernelPKfP6__halfm,"",@"SHT_CUDA_INFO"
	.sectionflags	@""
	.align	4


	//----- nvinfo : EIATTR_CUDA_API_VERSION
	.align		4
        /*0000*/ 	.byte	0x04, 0x37
        /*0002*/ 	.short	(.L_7 - .L_6)
.L_6:
        /*0004*/ 	.word	0x00000082


	//----- nvinfo : EIATTR_KPARAM_INFO
	.align		4
.L_7:
        /*0008*/ 	.byte	0x04, 0x17
        /*000a*/ 	.short	(.L_9 - .L_8)
.L_8:
        /*000c*/ 	.word	0x00000000
        /*0010*/ 	.short	0x0002
        /*0012*/ 	.short	0x0010
        /*0014*/ 	.byte	0x00, 0xf0, 0x21, 0x00


	//----- nvinfo : EIATTR_KPARAM_INFO
	.align		4
.L_9:
        /*0018*/ 	.byte	0x04, 0x17
        /*001a*/ 	.short	(.L_11 - .L_10)
.L_10:
        /*001c*/ 	.word	0x00000000
        /*0020*/ 	.short	0x0001
        /*0022*/ 	.short	0x0008
        /*0024*/ 	.byte	0x00, 0xf5, 0x21, 0x00


	//----- nvinfo : EIATTR_KPARAM_INFO
	.align		4
.L_11:
        /*0028*/ 	.byte	0x04, 0x17
        /*002a*/ 	.short	(.L_13 - .L_12)
.L_12:
        /*002c*/ 	.word	0x00000000
        /*0030*/ 	.short	0x0000
        /*0032*/ 	.short	0x0000
        /*0034*/ 	.byte	0x00, 0xf5, 0x21, 0x00


	//----- nvinfo : EIATTR_SPARSE_MMA_MASK
	.align		4
.L_13:
        /*0038*/ 	.byte	0x03, 0x50
        /*003a*/ 	.short	0x0000


	//----- nvinfo : EIATTR_MAXREG_COUNT
	.align		4
        /*003c*/ 	.byte	0x03, 0x1b
        /*003e*/ 	.short	0x00ff


	//----- nvinfo : EIATTR_MERCURY_ISA_VERSION
	.align		4
        /*0040*/ 	.byte	0x03, 0x5f
        /*0042*/ 	.short	0x0101


	//----- nvinfo : EIATTR_VRC_CTA_INIT_COUNT
	.align		4
        /*0044*/ 	.byte	0x02, 0x4a
	.zero		1
	.zero		1


	//----- nvinfo : EIATTR_EXIT_INSTR_OFFSETS
	.align		4
        /*0048*/ 	.byte	0x04, 0x1c
        /*004a*/ 	.short	(.L_15 - .L_14)


	//   ....[0]....
.L_14:
        /*004c*/ 	.word	0x00000080


	//   ....[1]....
        /*0050*/ 	.word	0x00000120


	//----- nvinfo : EIATTR_CBANK_PARAM_SIZE
	.align		4
.L_15:
        /*0054*/ 	.byte	0x03, 0x19
        /*0056*/ 	.short	0x0018


	//----- nvinfo : EIATTR_PARAM_CBANK
	.align		4
        /*0058*/ 	.byte	0x04, 0x0a
        /*005a*/ 	.short	(.L_17 - .L_16)
	.align		4
.L_16:
        /*005c*/ 	.word	index@(.nv.constant0._Z20float_to_half_kernelPKfP6__halfm)
        /*0060*/ 	.short	0x0380
        /*0062*/ 	.short	0x0018


	//----- nvinfo : EIATTR_SW_WAR
	.align		4
.L_17:
        /*0064*/ 	.byte	0x04, 0x36
        /*0066*/ 	.short	(.L_19 - .L_18)
.L_18:
        /*0068*/ 	.word	0x00000008
.L_19:


//--------------------- .nv.callgraph             --------------------------
	.section	.nv.callgraph,"",@"SHT_CUDA_CALLGRAPH"
	.align	4
	.sectionentsize	8
	.align		4
        /*0000*/ 	.word	0x00000000
	.align		4
        /*0004*/ 	.word	0xffffffff
	.align		4
        /*0008*/ 	.word	0x00000000
	.align		4
        /*000c*/ 	.word	0xfffffffe
	.align		4
        /*0010*/ 	.word	0x00000000
	.align		4
        /*0014*/ 	.word	0xfffffffd
	.align		4
        /*0018*/ 	.word	0x00000000
	.align		4
        /*001c*/ 	.word	0xfffffffc


//--------------------- .text._Z20float_to_half_kernelPKfP6__halfm --------------------------
	.section	.text._Z20float_to_half_kernelPKfP6__halfm,"ax",@progbits
	.align	128
        .global         _Z20float_to_half_kernelPKfP6__halfm
        .type           _Z20float_to_half_kernelPKfP6__halfm,@function
        .size           _Z20float_to_half_kernelPKfP6__halfm,(.L_x_1 - _Z20float_to_half_kernelPKfP6__halfm)
        .other          _Z20float_to_half_kernelPKfP6__halfm,@"STO_CUDA_ENTRY STV_DEFAULT"
_Z20float_to_half_kernelPKfP6__halfm:
.text._Z20float_to_half_kernelPKfP6__halfm:
[----:B------:R-:W-:Y:S01]  /*0000*/  LDC R1, c[0x0][0x37c] ;  /* 0x0000df00ff017b82 */ /* 0x000fe20000000800 */
[----:B------:R-:W0:Y:S07]  /*0010*/  S2R R3, SR_TID.X ;  /* 0x0000000000037919 */ /* 0x000e2e0000002100 */
[----:B------:R-:W0:Y:S01]  /*0020*/  S2UR UR4, SR_CTAID.X ;  /* 0x00000000000479c3 */ /* 0x000e220000002500 */
[----:B------:R-:W1:Y:S07]  /*0030*/  LDCU.64 UR6, c[0x0][0x390] ;  /* 0x00007200ff0677ac */ /* 0x000e6e0008000a00 */
[----:B------:R-:W0:Y:S02]  /*0040*/  LDC R0, c[0x0][0x360] ;  /* 0x0000d800ff007b82 */ /* 0x000e240000000800 */
[----:B0-----:R-:W-:-:S05]  /*0050*/  IMAD R0, R0, UR4, R3 ;  /* 0x0000000400007c24 */ /* 0x001fca000f8e0203 */
[----:B-1----:R-:W-:-:S04]  /*0060*/  ISETP.GE.U32.AND P0, PT, R0, UR6, PT ;  /* 0x0000000600007c0c */ /* 0x002fc8000bf06070 */
[----:B------:R-:W-:-:S13]  /*0070*/  ISETP.GE.U32.AND.EX P0, PT, RZ, UR7, PT, P0 ;  /* 0x00000007ff007c0c */ /* 0x000fda000bf06100 */
[----:B------:R-:W-:Y:S05]  /*0080*/  @P0 EXIT ;  /* 0x000000000000094d */ /* 0x000fea0003800000 */
[----:B------:R-:W0:Y:S01]  /*0090*/  LDCU.128 UR8, c[0x0][0x380] ;  /* 0x00007000ff0877ac */ /* 0x000e220008000c00 */
[----:B------:R-:W1:Y:S01]  /*00a0*/  LDCU.64 UR4, c[0x0][0x358] ;  /* 0x00006b00ff0477ac */ /* 0x000e620008000a00 */
[----:B0-----:R-:W-:-:S04]  /*00b0*/  LEA R2, P0, R0, UR8, 0x2 ;  /* 0x0000000800027c11 */ /* 0x001fc8000f8010ff */
[----:B------:R-:W-:-:S05]  /*00c0*/  LEA.HI.X R3, R0, UR9, RZ, 0x2, P0 ;  /* 0x0000000900037c11 */ /* 0x000fca00080f14ff */
[----:B-1----:R-:W2:Y:S01]  /*00d0*/  LDG.E R2, desc[UR4][R2.64] ;  /* 0x0000000402027981 */ /* 0x002ea2000c1e1900 */
[----:B------:R-:W-:-:S04]  /*00e0*/  LEA R4, P0, R0, UR10, 0x1 ;  /* 0x0000000a00047c11 */ /* 0x000fc8000f8008ff */
[----:B------:R-:W-:Y:S02]  /*00f0*/  LEA.HI.X R5, R0, UR11, RZ, 0x1, P0 ;  /* 0x0000000b00057c11 */ /* 0x000fe400080f0cff */
[----:B--2---:R-:W-:-:S05]  /*0100*/  F2FP.F16.F32.PACK_AB R3, RZ, R2 ;  /* 0x00000002ff03723e */ /* 0x004fca00000000ff */
[----:B------:R-:W-:Y:S01]  /*0110*/  STG.E.U16 desc[UR4][R4.64], R3 ;  /* 0x0000000304007986 */ /* 0x000fe2000c101504 */
[----:B------:R-:W-:Y:S05]  /*0120*/  EXIT ;  /* 0x000000000000794d */ /* 0x000fea0003800000 */
.L_x_0:
[----:B------:R-:W-:-:S00]  /*0130*/  BRA `(.L_x_0) ;  /* 0xfffffffc00fc7947 */ /* 0x000fc0000383ffff */
[----:B------:R-:W-:-:S00]  /*0140*/  NOP ;  /* 0x0000000000007918 */ /* 0x000fc00000000000 */
        /* <DEDUP_REMOVED lines=11> */
.L_x_1:


//--------------------- .nv.shared.reserved.0     --------------------------
	.section	.nv.shared.reserved.0,"aw",@nobits
	.weak		__nv_reservedSMEM_offset_0_alias
	.size		__nv_reservedSMEM_offset_0_alias, 0, 64
	.other		__nv_reservedSMEM_offset_0_alias,@"STO_CUDA_RESERVED_SHARED STV_DEFAULT"
__nv_reservedSMEM_offset_0_alias:
	.zero		0
	.zero		64


//--------------------- .nv.constant0._Z20float_to_half_kernelPKfP6__halfm --------------------------
	.section	.nv.constant0._Z20float_to_half_kernelPKfP6__halfm,"a",@progbits
	.sectionflags	@""
	.align	4
.nv.constant0._Z20float_to_half_kernelPKfP6__halfm:
	.zero		920


//--------------------- SYMBOLS --------------------------

	.type		.nv.reservedSmem.offset0,@object
	.size		.nv.reservedSmem.offset0,0x4
